//
// Generated by NVIDIA NVVM Compiler
//
// Compiler Build ID: CL-36424714
// Cuda compilation tools, release 13.0, V13.0.88
// Based on NVVM 20.0.0
//

.version 9.0
.target sm_100
.address_size 64

	// .globl	_Z12modifyStruct8MyStruct
.extern .func  (.param .b32 func_retval0) vprintf
(
	.param .b64 vprintf_param_0,
	.param .b64 vprintf_param_1
)
;
.global .align 1 .b8 $str[31] = {73, 110, 115, 105, 100, 101, 32, 107, 101, 114, 110, 101, 108, 58, 32, 97, 32, 61, 32, 37, 100, 44, 32, 98, 32, 61, 32, 37, 102, 10};

.visible .entry _Z12modifyStruct8MyStruct(
	.param .align 4 .b8 _Z12modifyStruct8MyStruct_param_0[8]
)
{
	.local .align 16 .b8 	__local_depot0[16];
	.reg .b64 	%SP;
	.reg .b64 	%SPL;
	.reg .b32 	%r<4>;
	.reg .b64 	%rd<6>;

	mov.u64 	%SPL, __local_depot0;
	cvta.local.u64 	%SP, %SPL;
	add.u64 	%rd1, %SP, 0;
	add.u64 	%rd2, %SPL, 0;
	mov.b32 	%r1, 42;
	st.local.u32 	[%rd2], %r1;
	mov.b64 	%rd3, 4614253070451212288;
	st.local.u64 	[%rd2+8], %rd3;
	mov.u64 	%rd4, $str;
	cvta.global.u64 	%rd5, %rd4;
	{ // callseq 0, 0
	.param .b64 param0;
	st.param.b64 	[param0], %rd5;
	.param .b64 param1;
	st.param.b64 	[param1], %rd1;
	.param .b32 retval0;
	call.uni (retval0), 
	vprintf, 
	(
	param0, 
	param1
	);
	ld.param.b32 	%r2, [retval0];
	} // callseq 0
	ret;

}


// ===== COMPILED SASS (sm_100) =====

	.target	sm_100

	.elftype	@"ET_EXEC"


//--------------------- .note.nv.tkinfo           --------------------------
	.section	.note.nv.tkinfo,"",@"SHT_NOTE"
	.sectionflags	@"SHF_NOTE_NV_TKINFO"
	.tkinfo
        /*0018*/ 	.word	0x00000002
        /*0030*/ 	.string	""
        /*0030*/ 	.string	"ptxas"
        /*0030*/ 	.string	"Cuda compilation tools, release 13.0, V13.0.88"
        /*0030*/ 	.string	"Build cuda_13.0.r13.0/compiler.36424714_0"
        /*0030*/ 	.string	"-arch sm_100 -m 64 "



//--------------------- .note.nv.cuinfo           --------------------------
	.section	.note.nv.cuinfo,"",@"SHT_NOTE"
	.sectionflags	@"SHF_NOTE_NV_CUINFO"
        /*0018*/ 	.short	0x0002
        /*001a*/ 	.short	0x0064
        /*001c*/ 	.short	0x0082
	.zero		2


//--------------------- .nv.info                  --------------------------
	.section	.nv.info,"",@"SHT_CUDA_INFO"
	.align	4


	//----- nvinfo : EIATTR_REGCOUNT
	.align		4
        /*0000*/ 	.byte	0x04, 0x2f
        /*0002*/ 	.short	(.L_2 - .L_1)
	.align		4
.L_1:
        /*0004*/ 	.word	index@(_Z12modifyStruct8MyStruct)
        /*0008*/ 	.word	0x00000018


	//----- nvinfo : EIATTR_FRAME_SIZE
	.align		4
.L_2:
        /*000c*/ 	.byte	0x04, 0x11
        /*000e*/ 	.short	(.L_4 - .L_3)
	.align		4
.L_3:
        /*0010*/ 	.word	index@(_Z12modifyStruct8MyStruct)
        /*0014*/ 	.word	0x00000010


	//----- nvinfo : EIATTR_MIN_STACK_SIZE
	.align		4
.L_4:
        /*0018*/ 	.byte	0x04, 0x12
        /*001a*/ 	.short	(.L_6 - .L_5)
	.align		4
.L_5:
        /*001c*/ 	.word	index@(_Z12modifyStruct8MyStruct)
        /*0020*/ 	.word	0x00000010
.L_6:


//--------------------- .nv.compat                --------------------------
	.section	.nv.compat,"",@"SHT_CUDA_COMPAT_INFO"
	.align	4
        /*0000*/ 	.byte	0x02, 0x09, 0x00, 0x00, 0x02, 0x02, 0x01, 0x00, 0x02, 0x05, 0x05, 0x00, 0x03, 0x07, 0x01, 0x01
        /*0010*/ 	.byte	0x02, 0x03, 0x00, 0x00, 0x02, 0x06, 0x01, 0x00, 0x04, 0x0b, 0x08, 0x00, 0x09, 0x00, 0x00, 0x00
        /*0020*/ 	.byte	0x00, 0x00, 0x00, 0x00


//--------------------- .nv.info._Z12modifyStruct8MyStruct --------------------------
	.section	.nv.info._Z12modifyStruct8MyStruct,"",@"SHT_CUDA_INFO"
	.sectionflags	@""
	.align	4


	//----- nvinfo : EIATTR_CUDA_API_VERSION
	.align		4
        /*0000*/ 	.byte	0x04, 0x37
        /*0002*/ 	.short	(.L_8 - .L_7)
.L_7:
        /*0004*/ 	.word	0x00000082


	//----- nvinfo : EIATTR_KPARAM_INFO
	.align		4
.L_8:
        /*0008*/ 	.byte	0x04, 0x17
        /*000a*/ 	.short	(.L_10 - .L_9)
.L_9:
        /*000c*/ 	.word	0x00000000
        /*0010*/ 	.short	0x0000
        /*0012*/ 	.short	0x0000
        /*0014*/ 	.byte	0x00, 0xf0, 0x21, 0x00


	//----- nvinfo : EIATTR_SPARSE_MMA_MASK
	.align		4
.L_10:
        /*0018*/ 	.byte	0x03, 0x50
        /*001a*/ 	.short	0x0000


	//----- nvinfo : EIATTR_MAXREG_COUNT
	.align		4
        /*001c*/ 	.byte	0x03, 0x1b
        /*001e*/ 	.short	0x00ff


	//----- nvinfo : EIATTR_EXTERNS
	.align		4
        /*0020*/ 	.byte	0x04, 0x0f
        /*0022*/ 	.short	(.L_12 - .L_11)


	//   ....[0]....
	.align		4
.L_11:
        /*0024*/ 	.word	index@(vprintf)


	//----- nvinfo : EIATTR_MERCURY_ISA_VERSION
	.align		4
.L_12:
        /*0028*/ 	.byte	0x03, 0x5f
        /*002a*/ 	.short	0x0101


	//----- nvinfo : EIATTR_VRC_CTA_INIT_COUNT
	.align		4
        /*002c*/ 	.byte	0x02, 0x4a
	.zero		1
	.zero		1


	//----- nvinfo : EIATTR_SYSCALL_OFFSETS
	.align		4
        /*0030*/ 	.byte	0x04, 0x46
        /*0032*/ 	.short	(.L_14 - .L_13)


	//   ....[0]....
.L_13:
        /*0034*/ 	.word	0x00000110


	//----- nvinfo : EIATTR_EXIT_INSTR_OFFSETS
	.align		4
.L_14:
        /*0038*/ 	.byte	0x04, 0x1c
        /*003a*/ 	.short	(.L_16 - .L_15)


	//   ....[0]....
.L_15:
        /*003c*/ 	.word	0x00000120


	//----- nvinfo : EIATTR_CBANK_PARAM_SIZE
	.align		4
.L_16:
        /*0040*/ 	.byte	0x03, 0x19
        /*0042*/ 	.short	0x0008


	//----- nvinfo : EIATTR_PARAM_CBANK
	.align		4
        /*0044*/ 	.byte	0x04, 0x0a
        /*0046*/ 	.short	(.L_18 - .L_17)
	.align		4
.L_17:
        /*0048*/ 	.word	index@(.nv.constant0._Z12modifyStruct8MyStruct)
        /*004c*/ 	.short	0x0380
        /*004e*/ 	.short	0x0008


	//----- nvinfo : EIATTR_SW_WAR
	.align		4
.L_18:
        /*0050*/ 	.byte	0x04, 0x36
        /*0052*/ 	.short	(.L_20 - .L_19)
.L_19:
        /*0054*/ 	.word	0x00000008
.L_20:


//--------------------- .nv.callgraph             --------------------------
	.section	.nv.callgraph,"",@"SHT_CUDA_CALLGRAPH"
	.align	4
	.sectionentsize	8
	.align		4
        /*0000*/ 	.word	0x00000000
	.align		4
        /*0004*/ 	.word	0xffffffff
	.align		4
        /*0008*/ 	.word	index@(_Z12modifyStruct8MyStruct)
	.align		4
        /*000c*/ 	.word	index@(vprintf)
	.align		4
        /*0010*/ 	.word	0x00000000
	.align		4
        /*0014*/ 	.word	0xfffffffe
	.align		4
        /*0018*/ 	.word	0x00000000
	.align		4
        /*001c*/ 	.word	0xfffffffd
	.align		4
        /*0020*/ 	.word	0x00000000
	.align		4
        /*0024*/ 	.word	0xfffffffc


//--------------------- .nv.constant4             --------------------------
	.section	.nv.constant4,"a",@progbits
	.align	8
	.align		8
.nv.constant4:
        /*0000*/ 	.dword	vprintf
	.align		8
        /*0008*/ 	.dword	$str


//--------------------- .text._Z12modifyStruct8MyStruct --------------------------
	.section	.text._Z12modifyStruct8MyStruct,"ax",@progbits
	.align	128
        .global         _Z12modifyStruct8MyStruct
        .type           _Z12modifyStruct8MyStruct,@function
        .size           _Z12modifyStruct8MyStruct,(.L_x_2 - _Z12modifyStruct8MyStruct)
        .other          _Z12modifyStruct8MyStruct,@"STO_CUDA_ENTRY STV_DEFAULT"
_Z12modifyStruct8MyStruct:
.text._Z12modifyStruct8MyStruct:
[----:B------:R-:W0:Y:S01]  /*0000*/  LDC R1, c[0x0][0x37c] ;  /* 0x0000df00ff017b82 */ /* 0x000e220000000800 */
[----:B------:R-:W-:Y:S02]  /*0010*/  HFMA2 R11, -RZ, RZ, 2.017578125, 0.006561279296875 ;  /* 0x40091eb8ff0b7431 */ /* 0x000fe400000001ff */
[----:B0-----:R-:W-:Y:S01]  /*0020*/  VIADD R1, R1, 0xfffffff0 ;  /* 0xfffffff001017836 */ /* 0x001fe20000000000 */
[----:B------:R-:W-:Y:S01]  /*0030*/  MOV R0, 0x0 ;  /* 0x0000000000007802 */ /* 0x000fe20000000f00 */
[----:B------:R-:W-:Y:S01]  /*0040*/  IMAD.MOV.U32 R10, RZ, RZ, 0x60000000 ;  /* 0x60000000ff0a7424 */ /* 0x000fe200078e00ff */
[----:B------:R-:W0:Y:S01]  /*0050*/  LDCU UR4, c[0x0][0x2f8] ;  /* 0x00005f00ff0477ac */ /* 0x000e220008000800 */
[----:B------:R-:W-:Y:S01]  /*0060*/  IMAD.MOV.U32 R8, RZ, RZ, 0x2a ;  /* 0x0000002aff087424 */ /* 0x000fe200078e00ff */
[----:B------:R1:W2:Y:S02]  /*0070*/  LDC.64 R2, c[0x4][R0] ;  /* 0x0100000000027b82 */ /* 0x0002a40000000a00 */
[----:B------:R1:W-:Y:S01]  /*0080*/  STL.64 [R1+0x8], R10 ;  /* 0x0000080a01007387 */ /* 0x0003e20000100a00 */
[----:B------:R-:W3:Y:S03]  /*0090*/  LDCU.64 UR6, c[0x4][0x8] ;  /* 0x01000100ff0677ac */ /* 0x000ee60008000a00 */
[----:B------:R1:W-:Y:S01]  /*00a0*/  STL [R1], R8 ;  /* 0x0000000801007387 */ /* 0x0003e20000100800 */
[----:B------:R-:W4:Y:S01]  /*00b0*/  LDCU UR5, c[0x0][0x2fc] ;  /* 0x00005f80ff0577ac */ /* 0x000f220008000800 */
[----:B0-----:R-:W-:-:S02]  /*00c0*/  IADD3 R6, P0, PT, R1, UR4, RZ ;  /* 0x0000000401067c10 */ /* 0x001fc4000ff1e0ff */
[----:B---3--:R-:W-:Y:S01]  /*00d0*/  MOV R4, UR6 ;  /* 0x0000000600047c02 */ /* 0x008fe20008000f00 */
[----:B------:R-:W-:Y:S01]  /*00e0*/  IMAD.U32 R5, RZ, RZ, UR7 ;  /* 0x00000007ff057e24 */ /* 0x000fe2000f8e00ff */
[----:B-1--4-:R-:W-:-:S09]  /*00f0*/  IADD3.X R7, PT, PT, RZ, UR5, RZ, P0, !PT ;  /* 0x00000005ff077c10 */ /* 0x012fd200087fe4ff */
[----:B------:R-:W-:-:S07]  /*0100*/  LEPC R20, `(.L_x_0) ;  /* 0x000000001014794e */ /* 0x000fce0000000000 */
[----:B--2---:R-:W-:Y:S05]  /*0110*/  CALL.ABS.NOINC R2 ;  /* 0x0000000002007343 */ /* 0x004fea0003c00000 */
.L_x_0:
[----:B------:R-:W-:Y:S05]  /*0120*/  EXIT ;  /* 0x000000000000794d */ /* 0x000fea0003800000 */
.L_x_1:
[----:B------:R-:W-:-:S00]  /*0130*/  BRA `(.L_x_1) ;  /* 0xfffffffc00fc7947 */ /* 0x000fc0000383ffff */
[----:B------:R-:W-:-:S00]  /*0140*/  NOP ;  /* 0x0000000000007918 */ /* 0x000fc00000000000 */
        /* <DEDUP_REMOVED lines=11> */
.L_x_2:


//--------------------- .nv.global.init           --------------------------
	.section	.nv.global.init,"aw",@progbits
.nv.global.init:
	.type		$str,@object
	.size		$str,(.L_0 - $str)
$str:
        /*0000*/ 	.byte	0x49, 0x6e, 0x73, 0x69, 0x64, 0x65, 0x20, 0x6b, 0x65, 0x72, 0x6e, 0x65, 0x6c, 0x3a, 0x20, 0x61
        /*0010*/ 	.byte	0x20, 0x3d, 0x20, 0x25, 0x64, 0x2c, 0x20, 0x62, 0x20, 0x3d, 0x20, 0x25, 0x66, 0x0a, 0x00
.L_0:


//--------------------- .nv.shared.reserved.0     --------------------------
	.section	.nv.shared.reserved.0,"aw",@nobits
	.weak		__nv_reservedSMEM_offset_0_alias
	.size		__nv_reservedSMEM_offset_0_alias, 0, 64
	.other		__nv_reservedSMEM_offset_0_alias,@"STO_CUDA_RESERVED_SHARED STV_DEFAULT"
__nv_reservedSMEM_offset_0_alias:
	.zero		0
	.zero		64


//--------------------- .nv.constant0._Z12modifyStruct8MyStruct --------------------------
	.section	.nv.constant0._Z12modifyStruct8MyStruct,"a",@progbits
	.sectionflags	@""
	.align	4
.nv.constant0._Z12modifyStruct8MyStruct:
	.zero		904


//--------------------- SYMBOLS --------------------------

	.type		.nv.reservedSmem.offset0,@object
	.size		.nv.reservedSmem.offset0,0x4
	.type		vprintf,@function
